//
// Generated by NVIDIA NVVM Compiler
//
// Compiler Build ID: CL-36424714
// Cuda compilation tools, release 13.0, V13.0.88
// Based on NVVM 20.0.0
//

.version 9.0
.target sm_100
.address_size 64

	// .globl	_Z21compute_string_kernelPcS_S_S_i

.visible .entry _Z21compute_string_kernelPcS_S_S_i(
	.param .u64 .ptr .align 1 _Z21compute_string_kernelPcS_S_S_i_param_0,
	.param .u64 .ptr .align 1 _Z21compute_string_kernelPcS_S_S_i_param_1,
	.param .u64 .ptr .align 1 _Z21compute_string_kernelPcS_S_S_i_param_2,
	.param .u64 .ptr .align 1 _Z21compute_string_kernelPcS_S_S_i_param_3,
	.param .u32 _Z21compute_string_kernelPcS_S_S_i_param_4
)
{
	.reg .pred 	%p<10>;
	.reg .b16 	%rs<76>;
	.reg .b32 	%r<19>;
	.reg .b64 	%rd<40>;

	ld.param.u64 	%rd17, [_Z21compute_string_kernelPcS_S_S_i_param_0];
	ld.param.u64 	%rd18, [_Z21compute_string_kernelPcS_S_S_i_param_1];
	ld.param.u64 	%rd19, [_Z21compute_string_kernelPcS_S_S_i_param_2];
	ld.param.u64 	%rd20, [_Z21compute_string_kernelPcS_S_S_i_param_3];
	ld.param.u32 	%r12, [_Z21compute_string_kernelPcS_S_S_i_param_4];
	cvta.to.global.u64 	%rd1, %rd17;
	cvta.to.global.u64 	%rd2, %rd20;
	cvta.to.global.u64 	%rd3, %rd19;
	cvta.to.global.u64 	%rd4, %rd18;
	setp.lt.s32 	%p1, %r12, 1;
	@%p1 bra 	$L__BB0_12;
	and.b32  	%r1, %r12, 7;
	setp.lt.u32 	%p2, %r12, 8;
	mov.b32 	%r17, 0;
	@%p2 bra 	$L__BB0_4;
	and.b32  	%r17, %r12, 2147483640;
	neg.s32 	%r15, %r17;
	add.s64 	%rd39, %rd4, 3;
	add.s64 	%rd38, %rd3, 3;
	add.s64 	%rd37, %rd2, 3;
	add.s64 	%rd36, %rd1, 3;
$L__BB0_3:
	.pragma "nounroll";
	ld.global.u8 	%rs1, [%rd39+-3];
	ld.global.u8 	%rs2, [%rd38+-3];
	add.s16 	%rs3, %rs2, %rs1;
	ld.global.u8 	%rs4, [%rd37+-3];
	add.s16 	%rs5, %rs3, %rs4;
	st.global.u8 	[%rd36+-3], %rs5;
	ld.global.u8 	%rs6, [%rd39+-2];
	ld.global.u8 	%rs7, [%rd38+-2];
	add.s16 	%rs8, %rs7, %rs6;
	ld.global.u8 	%rs9, [%rd37+-2];
	add.s16 	%rs10, %rs8, %rs9;
	st.global.u8 	[%rd36+-2], %rs10;
	ld.global.u8 	%rs11, [%rd39+-1];
	ld.global.u8 	%rs12, [%rd38+-1];
	add.s16 	%rs13, %rs12, %rs11;
	ld.global.u8 	%rs14, [%rd37+-1];
	add.s16 	%rs15, %rs13, %rs14;
	st.global.u8 	[%rd36+-1], %rs15;
	ld.global.u8 	%rs16, [%rd39];
	ld.global.u8 	%rs17, [%rd38];
	add.s16 	%rs18, %rs17, %rs16;
	ld.global.u8 	%rs19, [%rd37];
	add.s16 	%rs20, %rs18, %rs19;
	st.global.u8 	[%rd36], %rs20;
	ld.global.u8 	%rs21, [%rd39+1];
	ld.global.u8 	%rs22, [%rd38+1];
	add.s16 	%rs23, %rs22, %rs21;
	ld.global.u8 	%rs24, [%rd37+1];
	add.s16 	%rs25, %rs23, %rs24;
	st.global.u8 	[%rd36+1], %rs25;
	ld.global.u8 	%rs26, [%rd39+2];
	ld.global.u8 	%rs27, [%rd38+2];
	add.s16 	%rs28, %rs27, %rs26;
	ld.global.u8 	%rs29, [%rd37+2];
	add.s16 	%rs30, %rs28, %rs29;
	st.global.u8 	[%rd36+2], %rs30;
	ld.global.u8 	%rs31, [%rd39+3];
	ld.global.u8 	%rs32, [%rd38+3];
	add.s16 	%rs33, %rs32, %rs31;
	ld.global.u8 	%rs34, [%rd37+3];
	add.s16 	%rs35, %rs33, %rs34;
	st.global.u8 	[%rd36+3], %rs35;
	ld.global.u8 	%rs36, [%rd39+4];
	ld.global.u8 	%rs37, [%rd38+4];
	add.s16 	%rs38, %rs37, %rs36;
	ld.global.u8 	%rs39, [%rd37+4];
	add.s16 	%rs40, %rs38, %rs39;
	st.global.u8 	[%rd36+4], %rs40;
	add.s32 	%r15, %r15, 8;
	add.s64 	%rd39, %rd39, 8;
	add.s64 	%rd38, %rd38, 8;
	add.s64 	%rd37, %rd37, 8;
	add.s64 	%rd36, %rd36, 8;
	setp.ne.s32 	%p3, %r15, 0;
	@%p3 bra 	$L__BB0_3;
$L__BB0_4:
	setp.eq.s32 	%p4, %r1, 0;
	@%p4 bra 	$L__BB0_12;
	and.b32  	%r7, %r12, 3;
	setp.lt.u32 	%p5, %r1, 4;
	@%p5 bra 	$L__BB0_7;
	cvt.u64.u32 	%rd21, %r17;
	add.s64 	%rd22, %rd4, %rd21;
	ld.global.u8 	%rs41, [%rd22];
	add.s64 	%rd23, %rd3, %rd21;
	ld.global.u8 	%rs42, [%rd23];
	add.s16 	%rs43, %rs42, %rs41;
	add.s64 	%rd24, %rd2, %rd21;
	ld.global.u8 	%rs44, [%rd24];
	add.s16 	%rs45, %rs43, %rs44;
	add.s64 	%rd25, %rd1, %rd21;
	st.global.u8 	[%rd25], %rs45;
	ld.global.u8 	%rs46, [%rd22+1];
	ld.global.u8 	%rs47, [%rd23+1];
	add.s16 	%rs48, %rs47, %rs46;
	ld.global.u8 	%rs49, [%rd24+1];
	add.s16 	%rs50, %rs48, %rs49;
	st.global.u8 	[%rd25+1], %rs50;
	ld.global.u8 	%rs51, [%rd22+2];
	ld.global.u8 	%rs52, [%rd23+2];
	add.s16 	%rs53, %rs52, %rs51;
	ld.global.u8 	%rs54, [%rd24+2];
	add.s16 	%rs55, %rs53, %rs54;
	st.global.u8 	[%rd25+2], %rs55;
	ld.global.u8 	%rs56, [%rd22+3];
	ld.global.u8 	%rs57, [%rd23+3];
	add.s16 	%rs58, %rs57, %rs56;
	ld.global.u8 	%rs59, [%rd24+3];
	add.s16 	%rs60, %rs58, %rs59;
	st.global.u8 	[%rd25+3], %rs60;
	add.s32 	%r17, %r17, 4;
$L__BB0_7:
	setp.eq.s32 	%p6, %r7, 0;
	@%p6 bra 	$L__BB0_12;
	setp.eq.s32 	%p7, %r7, 1;
	@%p7 bra 	$L__BB0_10;
	cvt.u64.u32 	%rd26, %r17;
	add.s64 	%rd27, %rd4, %rd26;
	ld.global.u8 	%rs61, [%rd27];
	add.s64 	%rd28, %rd3, %rd26;
	ld.global.u8 	%rs62, [%rd28];
	add.s16 	%rs63, %rs62, %rs61;
	add.s64 	%rd29, %rd2, %rd26;
	ld.global.u8 	%rs64, [%rd29];
	add.s16 	%rs65, %rs63, %rs64;
	add.s64 	%rd30, %rd1, %rd26;
	st.global.u8 	[%rd30], %rs65;
	ld.global.u8 	%rs66, [%rd27+1];
	ld.global.u8 	%rs67, [%rd28+1];
	add.s16 	%rs68, %rs67, %rs66;
	ld.global.u8 	%rs69, [%rd29+1];
	add.s16 	%rs70, %rs68, %rs69;
	st.global.u8 	[%rd30+1], %rs70;
	add.s32 	%r17, %r17, 2;
$L__BB0_10:
	and.b32  	%r14, %r12, 1;
	setp.eq.b32 	%p8, %r14, 1;
	not.pred 	%p9, %p8;
	@%p9 bra 	$L__BB0_12;
	cvt.u64.u32 	%rd31, %r17;
	add.s64 	%rd32, %rd4, %rd31;
	ld.global.u8 	%rs71, [%rd32];
	add.s64 	%rd33, %rd3, %rd31;
	ld.global.u8 	%rs72, [%rd33];
	add.s16 	%rs73, %rs72, %rs71;
	add.s64 	%rd34, %rd2, %rd31;
	ld.global.u8 	%rs74, [%rd34];
	add.s16 	%rs75, %rs73, %rs74;
	add.s64 	%rd35, %rd1, %rd31;
	st.global.u8 	[%rd35], %rs75;
$L__BB0_12:
	ret;

}


// ===== COMPILED SASS (sm_100) =====

	.target	sm_100

	.elftype	@"ET_EXEC"


//--------------------- .note.nv.tkinfo           --------------------------
	.section	.note.nv.tkinfo,"",@"SHT_NOTE"
	.sectionflags	@"SHF_NOTE_NV_TKINFO"
	.tkinfo
        /*0018*/ 	.word	0x00000002
        /*0030*/ 	.string	""
        /*0030*/ 	.string	"ptxas"
        /*0030*/ 	.string	"Cuda compilation tools, release 13.0, V13.0.88"
        /*0030*/ 	.string	"Build cuda_13.0.r13.0/compiler.36424714_0"
        /*0030*/ 	.string	"-arch sm_100 -m 64 "



//--------------------- .note.nv.cuinfo           --------------------------
	.section	.note.nv.cuinfo,"",@"SHT_NOTE"
	.sectionflags	@"SHF_NOTE_NV_CUINFO"
        /*0018*/ 	.short	0x0002
        /*001a*/ 	.short	0x0064
        /*001c*/ 	.short	0x0082
	.zero		2


//--------------------- .nv.info                  --------------------------
	.section	.nv.info,"",@"SHT_CUDA_INFO"
	.align	4


	//----- nvinfo : EIATTR_REGCOUNT
	.align		4
        /*0000*/ 	.byte	0x04, 0x2f
        /*0002*/ 	.short	(.L_1 - .L_0)
	.align		4
.L_0:
        /*0004*/ 	.word	index@(_Z21compute_string_kernelPcS_S_S_i)
        /*0008*/ 	.word	0x00000014


	//----- nvinfo : EIATTR_FRAME_SIZE
	.align		4
.L_1:
        /*000c*/ 	.byte	0x04, 0x11
        /*000e*/ 	.short	(.L_3 - .L_2)
	.align		4
.L_2:
        /*0010*/ 	.word	index@(_Z21compute_string_kernelPcS_S_S_i)
        /*0014*/ 	.word	0x00000000


	//----- nvinfo : EIATTR_MIN_STACK_SIZE
	.align		4
.L_3:
        /*0018*/ 	.byte	0x04, 0x12
        /*001a*/ 	.short	(.L_5 - .L_4)
	.align		4
.L_4:
        /*001c*/ 	.word	index@(_Z21compute_string_kernelPcS_S_S_i)
        /*0020*/ 	.word	0x00000000
.L_5:


//--------------------- .nv.compat                --------------------------
	.section	.nv.compat,"",@"SHT_CUDA_COMPAT_INFO"
	.align	4
        /*0000*/ 	.byte	0x02, 0x09, 0x00, 0x00, 0x02, 0x02, 0x01, 0x00, 0x02, 0x05, 0x05, 0x00, 0x03, 0x07, 0x01, 0x01
        /*0010*/ 	.byte	0x02, 0x03, 0x00, 0x00, 0x02, 0x06, 0x01, 0x00, 0x04, 0x0b, 0x08, 0x00, 0x09, 0x00, 0x00, 0x00
        /*0020*/ 	.byte	0x00, 0x00, 0x00, 0x00


//--------------------- .nv.info._Z21compute_string_kernelPcS_S_S_i --------------------------
	.section	.nv.info._Z21compute_string_kernelPcS_S_S_i,"",@"SHT_CUDA_INFO"
	.sectionflags	@""
	.align	4


	//----- nvinfo : EIATTR_CUDA_API_VERSION
	.align		4
        /*0000*/ 	.byte	0x04, 0x37
        /*0002*/ 	.short	(.L_7 - .L_6)
.L_6:
        /*0004*/ 	.word	0x00000082


	//----- nvinfo : EIATTR_KPARAM_INFO
	.align		4
.L_7:
        /*0008*/ 	.byte	0x04, 0x17
        /*000a*/ 	.short	(.L_9 - .L_8)
.L_8:
        /*000c*/ 	.word	0x00000000
        /*0010*/ 	.short	0x0004
        /*0012*/ 	.short	0x0020
        /*0014*/ 	.byte	0x00, 0xf0, 0x11, 0x00


	//----- nvinfo : EIATTR_KPARAM_INFO
	.align		4
.L_9:
        /*0018*/ 	.byte	0x04, 0x17
        /*001a*/ 	.short	(.L_11 - .L_10)
.L_10:
        /*001c*/ 	.word	0x00000000
        /*0020*/ 	.short	0x0003
        /*0022*/ 	.short	0x0018
        /*0024*/ 	.byte	0x00, 0xf5, 0x21, 0x00


	//----- nvinfo : EIATTR_KPARAM_INFO
	.align		4
.L_11:
        /*0028*/ 	.byte	0x04, 0x17
        /*002a*/ 	.short	(.L_13 - .L_12)
.L_12:
        /*002c*/ 	.word	0x00000000
        /*0030*/ 	.short	0x0002
        /*0032*/ 	.short	0x0010
        /*0034*/ 	.byte	0x00, 0xf5, 0x21, 0x00


	//----- nvinfo : EIATTR_KPARAM_INFO
	.align		4
.L_13:
        /*0038*/ 	.byte	0x04, 0x17
        /*003a*/ 	.short	(.L_15 - .L_14)
.L_14:
        /*003c*/ 	.word	0x00000000
        /*0040*/ 	.short	0x0001
        /*0042*/ 	.short	0x0008
        /*0044*/ 	.byte	0x00, 0xf5, 0x21, 0x00


	//----- nvinfo : EIATTR_KPARAM_INFO
	.align		4
.L_15:
        /*0048*/ 	.byte	0x04, 0x17
        /*004a*/ 	.short	(.L_17 - .L_16)
.L_16:
        /*004c*/ 	.word	0x00000000
        /*0050*/ 	.short	0x0000
        /*0052*/ 	.short	0x0000
        /*0054*/ 	.byte	0x00, 0xf5, 0x21, 0x00


	//----- nvinfo : EIATTR_SPARSE_MMA_MASK
	.align		4
.L_17:
        /*0058*/ 	.byte	0x03, 0x50
        /*005a*/ 	.short	0x0000


	//----- nvinfo : EIATTR_MAXREG_COUNT
	.align		4
        /*005c*/ 	.byte	0x03, 0x1b
        /*005e*/ 	.short	0x00ff


	//----- nvinfo : EIATTR_MERCURY_ISA_VERSION
	.align		4
        /*0060*/ 	.byte	0x03, 0x5f
        /*0062*/ 	.short	0x0101


	//----- nvinfo : EIATTR_VRC_CTA_INIT_COUNT
	.align		4
        /*0064*/ 	.byte	0x02, 0x4a
	.zero		1
	.zero		1


	//----- nvinfo : EIATTR_EXIT_INSTR_OFFSETS
	.align		4
        /*0068*/ 	.byte	0x04, 0x1c
        /*006a*/ 	.short	(.L_19 - .L_18)


	//   ....[0]....
.L_18:
        /*006c*/ 	.word	0x00000030


	//   ....[1]....
        /*0070*/ 	.word	0x00000530


	//   ....[2]....
        /*0074*/ 	.word	0x00000770


	//   ....[3]....
        /*0078*/ 	.word	0x00000910


	//   ....[4]....
        /*007c*/ 	.word	0x00000a10


	//----- nvinfo : EIATTR_CBANK_PARAM_SIZE
	.align		4
.L_19:
        /*0080*/ 	.byte	0x03, 0x19
        /*0082*/ 	.short	0x0024


	//----- nvinfo : EIATTR_PARAM_CBANK
	.align		4
        /*0084*/ 	.byte	0x04, 0x0a
        /*0086*/ 	.short	(.L_21 - .L_20)
	.align		4
.L_20:
        /*0088*/ 	.word	index@(.nv.constant0._Z21compute_string_kernelPcS_S_S_i)
        /*008c*/ 	.short	0x0380
        /*008e*/ 	.short	0x0024


	//----- nvinfo : EIATTR_SW_WAR
	.align		4
.L_21:
        /*0090*/ 	.byte	0x04, 0x36
        /*0092*/ 	.short	(.L_23 - .L_22)
.L_22:
        /*0094*/ 	.word	0x00000008
.L_23:


//--------------------- .nv.callgraph             --------------------------
	.section	.nv.callgraph,"",@"SHT_CUDA_CALLGRAPH"
	.align	4
	.sectionentsize	8
	.align		4
        /*0000*/ 	.word	0x00000000
	.align		4
        /*0004*/ 	.word	0xffffffff
	.align		4
        /*0008*/ 	.word	0x00000000
	.align		4
        /*000c*/ 	.word	0xfffffffe
	.align		4
        /*0010*/ 	.word	0x00000000
	.align		4
        /*0014*/ 	.word	0xfffffffd
	.align		4
        /*0018*/ 	.word	0x00000000
	.align		4
        /*001c*/ 	.word	0xfffffffc


//--------------------- .text._Z21compute_string_kernelPcS_S_S_i --------------------------
	.section	.text._Z21compute_string_kernelPcS_S_S_i,"ax",@progbits
	.align	128
        .global         _Z21compute_string_kernelPcS_S_S_i
        .type           _Z21compute_string_kernelPcS_S_S_i,@function
        .size           _Z21compute_string_kernelPcS_S_S_i,(.L_x_5 - _Z21compute_string_kernelPcS_S_S_i)
        .other          _Z21compute_string_kernelPcS_S_S_i,@"STO_CUDA_ENTRY STV_DEFAULT"
_Z21compute_string_kernelPcS_S_S_i:
.text._Z21compute_string_kernelPcS_S_S_i:
[----:B------:R-:W-:Y:S08]  /*0000*/  LDC R1, c[0x0][0x37c] ;  /* 0x0000df00ff017b82 */ /* 0x000ff00000000800 */
[----:B------:R-:W0:Y:S02]  /*0010*/  LDC R8, c[0x0][0x3a0] ;  /* 0x0000e800ff087b82 */ /* 0x000e240000000800 */
[----:B0-----:R-:W-:-:S13]  /*0020*/  ISETP.GE.AND P0, PT, R8, 0x1, PT ;  /* 0x000000010800780c */ /* 0x001fda0003f06270 */
[----:B------:R-:W-:Y:S05]  /*0030*/  @!P0 EXIT ;  /* 0x000000000000894d */ /* 0x000fea0003800000 */
[C---:B------:R-:W-:Y:S01]  /*0040*/  ISETP.GE.U32.AND P1, PT, R8.reuse, 0x8, PT ;  /* 0x000000080800780c */ /* 0x040fe20003f26070 */
[----:B------:R-:W0:Y:S01]  /*0050*/  LDCU.64 UR16, c[0x0][0x358] ;  /* 0x00006b00ff1077ac */ /* 0x000e220008000a00 */
[----:B------:R-:W-:Y:S01]  /*0060*/  LOP3.LUT R16, R8, 0x7, RZ, 0xc0, !PT ;  /* 0x0000000708107812 */ /* 0x000fe200078ec0ff */
[----:B------:R-:W-:-:S03]  /*0070*/  IMAD.MOV.U32 R0, RZ, RZ, RZ ;  /* 0x000000ffff007224 */ /* 0x000fc600078e00ff */
[----:B------:R-:W-:-:S07]  /*0080*/  ISETP.NE.AND P0, PT, R16, RZ, PT ;  /* 0x000000ff1000720c */ /* 0x000fce0003f05270 */
[----:B------:R-:W-:Y:S06]  /*0090*/  @!P1 BRA `(.L_x_0) ;  /* 0x0000000400249947 */ /* 0x000fec0003800000 */
[----:B------:R-:W1:Y:S01]  /*00a0*/  LDCU.128 UR4, c[0x0][0x380] ;  /* 0x00007000ff0477ac */ /* 0x000e620008000c00 */
[----:B------:R-:W-:Y:S01]  /*00b0*/  LOP3.LUT R0, R8, 0x7ffffff8, RZ, 0xc0, !PT ;  /* 0x7ffffff808007812 */ /* 0x000fe200078ec0ff */
[----:B------:R-:W2:Y:S04]  /*00c0*/  LDCU.128 UR12, c[0x0][0x390] ;  /* 0x00007200ff0c77ac */ /* 0x000ea80008000c00 */
[----:B------:R-:W-:Y:S01]  /*00d0*/  IMAD.MOV R9, RZ, RZ, -R0 ;  /* 0x000000ffff097224 */ /* 0x000fe200078e0a00 */
[----:B-1----:R-:W-:Y:S02]  /*00e0*/  UIADD3 UR10, UP1, UPT, UR6, 0x3, URZ ;  /* 0x00000003060a7890 */ /* 0x002fe4000ff3e0ff */
[----:B------:R-:W-:Y:S02]  /*00f0*/  UIADD3 UR4, UP2, UPT, UR4, 0x3, URZ ;  /* 0x0000000304047890 */ /* 0x000fe4000ff5e0ff */
[----:B------:R-:W-:-:S02]  /*0100*/  UIADD3.X UR11, UPT, UPT, URZ, UR7, URZ, UP1, !UPT ;  /* 0x00000007ff0b7290 */ /* 0x000fc40008ffe4ff */
[----:B--2---:R-:W-:Y:S01]  /*0110*/  UIADD3 UR8, UP0, UPT, UR12, 0x3, URZ ;  /* 0x000000030c087890 */ /* 0x004fe2000ff1e0ff */
[----:B------:R-:W-:Y:S01]  /*0120*/  IMAD.U32 R2, RZ, RZ, UR10 ;  /* 0x0000000aff027e24 */ /* 0x000fe2000f8e00ff */
[----:B------:R-:W-:Y:S01]  /*0130*/  UIADD3 UR6, UP1, UPT, UR14, 0x3, URZ ;  /* 0x000000030e067890 */ /* 0x000fe2000ff3e0ff */
[----:B------:R-:W-:Y:S01]  /*0140*/  IMAD.U32 R14, RZ, RZ, UR4 ;  /* 0x00000004ff0e7e24 */ /* 0x000fe2000f8e00ff */
[----:B------:R-:W-:Y:S01]  /*0150*/  UIADD3.X UR5, UPT, UPT, URZ, UR5, URZ, UP2, !UPT ;  /* 0x00000005ff057290 */ /* 0x000fe200097fe4ff */
[----:B------:R-:W-:Y:S01]  /*0160*/  IMAD.U32 R3, RZ, RZ, UR11 ;  /* 0x0000000bff037e24 */ /* 0x000fe2000f8e00ff */
[----:B------:R-:W-:Y:S01]  /*0170*/  UIADD3.X UR9, UPT, UPT, URZ, UR13, URZ, UP0, !UPT ;  /* 0x0000000dff097290 */ /* 0x000fe200087fe4ff */
[----:B------:R-:W-:Y:S01]  /*0180*/  IMAD.U32 R4, RZ, RZ, UR8 ;  /* 0x00000008ff047e24 */ /* 0x000fe2000f8e00ff */
[----:B------:R-:W-:Y:S01]  /*0190*/  UIADD3.X UR7, UPT, UPT, URZ, UR15, URZ, UP1, !UPT ;  /* 0x0000000fff077290 */ /* 0x000fe20008ffe4ff */
[----:B------:R-:W-:Y:S02]  /*01a0*/  IMAD.U32 R6, RZ, RZ, UR6 ;  /* 0x00000006ff067e24 */ /* 0x000fe4000f8e00ff */
[----:B------:R-:W-:-:S02]  /*01b0*/  IMAD.U32 R17, RZ, RZ, UR5 ;  /* 0x00000005ff117e24 */ /* 0x000fc4000f8e00ff */
[----:B------:R-:W-:Y:S02]  /*01c0*/  IMAD.U32 R5, RZ, RZ, UR9 ;  /* 0x00000009ff057e24 */ /* 0x000fe4000f8e00ff */
[----:B------:R-:W-:-:S07]  /*01d0*/  IMAD.U32 R7, RZ, RZ, UR7 ;  /* 0x00000007ff077e24 */ /* 0x000fce000f8e00ff */
.L_x_1:
[----:B0--3--:R-:W2:Y:S04]  /*01e0*/  LDG.E.U8 R10, desc[UR16][R2.64+-0x3] ;  /* 0xfffffd10020a7981 */ /* 0x009ea8000c1e1100 */
[----:B------:R-:W2:Y:S04]  /*01f0*/  LDG.E.U8 R11, desc[UR16][R4.64+-0x3] ;  /* 0xfffffd10040b7981 */ /* 0x000ea8000c1e1100 */
[----:B------:R-:W2:Y:S02]  /*0200*/  LDG.E.U8 R12, desc[UR16][R6.64+-0x3] ;  /* 0xfffffd10060c7981 */ /* 0x000ea4000c1e1100 */
[----:B--2---:R-:W-:Y:S01]  /*0210*/  IADD3 R13, PT, PT, R12, R11, R10 ;  /* 0x0000000b0c0d7210 */ /* 0x004fe20007ffe00a */
[----:B------:R-:W-:-:S02]  /*0220*/  IMAD.MOV.U32 R10, RZ, RZ, R14 ;  /* 0x000000ffff0a7224 */ /* 0x000fc400078e000e */
[----:B------:R-:W-:-:S05]  /*0230*/  IMAD.MOV.U32 R11, RZ, RZ, R17 ;  /* 0x000000ffff0b7224 */ /* 0x000fca00078e0011 */
[----:B------:R0:W-:Y:S04]  /*0240*/  STG.E.U8 desc[UR16][R10.64+-0x3], R13 ;  /* 0xfffffd0d0a007986 */ /* 0x0001e8000c101110 */
[----:B------:R-:W2:Y:S04]  /*0250*/  LDG.E.U8 R12, desc[UR16][R2.64+-0x2] ;  /* 0xfffffe10020c7981 */ /* 0x000ea8000c1e1100 */
[----:B------:R-:W2:Y:S04]  /*0260*/  LDG.E.U8 R15, desc[UR16][R4.64+-0x2] ;  /* 0xfffffe10040f7981 */ /* 0x000ea8000c1e1100 */
[----:B------:R-:W2:Y:S02]  /*0270*/  LDG.E.U8 R14, desc[UR16][R6.64+-0x2] ;  /* 0xfffffe10060e7981 */ /* 0x000ea4000c1e1100 */
[----:B--2---:R-:W-:-:S05]  /*0280*/  IADD3 R15, PT, PT, R14, R15, R12 ;  /* 0x0000000f0e0f7210 */ /* 0x004fca0007ffe00c */
[----:B------:R1:W-:Y:S04]  /*0290*/  STG.E.U8 desc[UR16][R10.64+-0x2], R15 ;  /* 0xfffffe0f0a007986 */ /* 0x0003e8000c101110 */
[----:B------:R-:W2:Y:S04]  /*02a0*/  LDG.E.U8 R12, desc[UR16][R2.64+-0x1] ;  /* 0xffffff10020c7981 */ /* 0x000ea8000c1e1100 */
[----:B------:R-:W2:Y:S04]  /*02b0*/  LDG.E.U8 R17, desc[UR16][R4.64+-0x1] ;  /* 0xffffff1004117981 */ /* 0x000ea8000c1e1100 */
[----:B------:R-:W2:Y:S02]  /*02c0*/  LDG.E.U8 R14, desc[UR16][R6.64+-0x1] ;  /* 0xffffff10060e7981 */ /* 0x000ea4000c1e1100 */
[----:B--2---:R-:W-:-:S05]  /*02d0*/  IADD3 R17, PT, PT, R14, R17, R12 ;  /* 0x000000110e117210 */ /* 0x004fca0007ffe00c */
[----:B------:R2:W-:Y:S04]  /*02e0*/  STG.E.U8 desc[UR16][R10.64+-0x1], R17 ;  /* 0xffffff110a007986 */ /* 0x0005e8000c101110 */
[----:B------:R-:W3:Y:S04]  /*02f0*/  LDG.E.U8 R12, desc[UR16][R2.64] ;  /* 0x00000010020c7981 */ /* 0x000ee8000c1e1100 */
[----:B0-----:R-:W3:Y:S04]  /*0300*/  LDG.E.U8 R13, desc[UR16][R4.64] ;  /* 0x00000010040d7981 */ /* 0x001ee8000c1e1100 */
[----:B------:R-:W3:Y:S02]  /*0310*/  LDG.E.U8 R14, desc[UR16][R6.64] ;  /* 0x00000010060e7981 */ /* 0x000ee4000c1e1100 */
[----:B---3--:R-:W-:-:S05]  /*0320*/  IADD3 R13, PT, PT, R14, R13, R12 ;  /* 0x0000000d0e0d7210 */ /* 0x008fca0007ffe00c */
[----:B------:R0:W-:Y:S04]  /*0330*/  STG.E.U8 desc[UR16][R10.64], R13 ;  /* 0x0000000d0a007986 */ /* 0x0001e8000c101110 */
[----:B------:R-:W3:Y:S04]  /*0340*/  LDG.E.U8 R12, desc[UR16][R2.64+0x1] ;  /* 0x00000110020c7981 */ /* 0x000ee8000c1e1100 */
[----:B-1----:R-:W3:Y:S04]  /*0350*/  LDG.E.U8 R15, desc[UR16][R4.64+0x1] ;  /* 0x00000110040f7981 */ /* 0x002ee8000c1e1100 */
[----:B------:R-:W3:Y:S02]  /*0360*/  LDG.E.U8 R14, desc[UR16][R6.64+0x1] ;  /* 0x00000110060e7981 */ /* 0x000ee4000c1e1100 */
[----:B---3--:R-:W-:-:S05]  /*0370*/  IADD3 R15, PT, PT, R14, R15, R12 ;  /* 0x0000000f0e0f7210 */ /* 0x008fca0007ffe00c */
[----:B------:R1:W-:Y:S04]  /*0380*/  STG.E.U8 desc[UR16][R10.64+0x1], R15 ;  /* 0x0000010f0a007986 */ /* 0x0003e8000c101110 */
[----:B------:R-:W3:Y:S04]  /*0390*/  LDG.E.U8 R12, desc[UR16][R2.64+0x2] ;  /* 0x00000210020c7981 */ /* 0x000ee8000c1e1100 */
[----:B--2---:R-:W3:Y:S04]  /*03a0*/  LDG.E.U8 R17, desc[UR16][R4.64+0x2] ;  /* 0x0000021004117981 */ /* 0x004ee8000c1e1100 */
[----:B------:R-:W3:Y:S02]  /*03b0*/  LDG.E.U8 R14, desc[UR16][R6.64+0x2] ;  /* 0x00000210060e7981 */ /* 0x000ee4000c1e1100 */
[----:B---3--:R-:W-:-:S05]  /*03c0*/  IADD3 R17, PT, PT, R14, R17, R12 ;  /* 0x000000110e117210 */ /* 0x008fca0007ffe00c */
[----:B------:R2:W-:Y:S04]  /*03d0*/  STG.E.U8 desc[UR16][R10.64+0x2], R17 ;  /* 0x000002110a007986 */ /* 0x0005e8000c101110 */
[----:B------:R-:W3:Y:S04]  /*03e0*/  LDG.E.U8 R12, desc[UR16][R2.64+0x3] ;  /* 0x00000310020c7981 */ /* 0x000ee8000c1e1100 */
[----:B0-----:R-:W3:Y:S04]  /*03f0*/  LDG.E.U8 R13, desc[UR16][R4.64+0x3] ;  /* 0x00000310040d7981 */ /* 0x001ee8000c1e1100 */
[----:B------:R-:W3:Y:S01]  /*0400*/  LDG.E.U8 R14, desc[UR16][R6.64+0x3] ;  /* 0x00000310060e7981 */ /* 0x000ee2000c1e1100 */
[----:B------:R-:W-:Y:S01]  /*0410*/  VIADD R9, R9, 0x8 ;  /* 0x0000000809097836 */ /* 0x000fe20000000000 */
[----:B---3--:R-:W-:-:S05]  /*0420*/  IADD3 R13, PT, PT, R14, R13, R12 ;  /* 0x0000000d0e0d7210 */ /* 0x008fca0007ffe00c */
[----:B------:R3:W-:Y:S04]  /*0430*/  STG.E.U8 desc[UR16][R10.64+0x3], R13 ;  /* 0x0000030d0a007986 */ /* 0x0007e8000c101110 */
[----:B------:R0:W4:Y:S04]  /*0440*/  LDG.E.U8 R12, desc[UR16][R2.64+0x4] ;  /* 0x00000410020c7981 */ /* 0x000128000c1e1100 */
[----:B-1----:R1:W4:Y:S04]  /*0450*/  LDG.E.U8 R15, desc[UR16][R4.64+0x4] ;  /* 0x00000410040f7981 */ /* 0x002328000c1e1100 */
[----:B------:R5:W4:Y:S01]  /*0460*/  LDG.E.U8 R14, desc[UR16][R6.64+0x4] ;  /* 0x00000410060e7981 */ /* 0x000b22000c1e1100 */
[----:B------:R-:W-:-:S02]  /*0470*/  ISETP.NE.AND P1, PT, R9, RZ, PT ;  /* 0x000000ff0900720c */ /* 0x000fc40003f25270 */
[----:B0-----:R-:W-:Y:S02]  /*0480*/  IADD3 R2, P2, PT, R2, 0x8, RZ ;  /* 0x0000000802027810 */ /* 0x001fe40007f5e0ff */
[----:B-1----:R-:W-:-:S03]  /*0490*/  IADD3 R4, P3, PT, R4, 0x8, RZ ;  /* 0x0000000804047810 */ /* 0x002fc60007f7e0ff */
[----:B------:R-:W-:Y:S01]  /*04a0*/  IMAD.X R3, RZ, RZ, R3, P2 ;  /* 0x000000ffff037224 */ /* 0x000fe200010e0603 */
[----:B-----5:R-:W-:Y:S01]  /*04b0*/  IADD3 R6, P4, PT, R6, 0x8, RZ ;  /* 0x0000000806067810 */ /* 0x020fe20007f9e0ff */
[----:B------:R-:W-:-:S04]  /*04c0*/  IMAD.X R5, RZ, RZ, R5, P3 ;  /* 0x000000ffff057224 */ /* 0x000fc800018e0605 */
[----:B------:R-:W-:Y:S01]  /*04d0*/  IMAD.X R7, RZ, RZ, R7, P4 ;  /* 0x000000ffff077224 */ /* 0x000fe200020e0607 */
[----:B----4-:R-:W-:Y:S02]  /*04e0*/  IADD3 R15, PT, PT, R14, R15, R12 ;  /* 0x0000000f0e0f7210 */ /* 0x010fe40007ffe00c */
[----:B------:R-:W-:-:S03]  /*04f0*/  IADD3 R14, P5, PT, R10, 0x8, RZ ;  /* 0x000000080a0e7810 */ /* 0x000fc60007fbe0ff */
[----:B------:R3:W-:Y:S02]  /*0500*/  STG.E.U8 desc[UR16][R10.64+0x4], R15 ;  /* 0x0000040f0a007986 */ /* 0x0007e4000c101110 */
[----:B--2---:R-:W-:Y:S01]  /*0510*/  IMAD.X R17, RZ, RZ, R11, P5 ;  /* 0x000000ffff117224 */ /* 0x004fe200028e060b */
[----:B------:R-:W-:Y:S07]  /*0520*/  @P1 BRA `(.L_x_1) ;  /* 0xfffffffc002c1947 */ /* 0x000fee000383ffff */
.L_x_0:
[----:B0-----:R-:W-:Y:S05]  /*0530*/  @!P0 EXIT ;  /* 0x000000000000894d */ /* 0x001fea0003800000 */
[----:B------:R-:W-:Y:S02]  /*0540*/  ISETP.GE.U32.AND P0, PT, R16, 0x4, PT ;  /* 0x000000041000780c */ /* 0x000fe40003f06070 */
[----:B------:R-:W-:-:S04]  /*0550*/  LOP3.LUT R17, R8, 0x3, RZ, 0xc0, !PT ;  /* 0x0000000308117812 */ /* 0x000fc800078ec0ff */
[----:B------:R-:W-:-:S07]  /*0560*/  ISETP.NE.AND P1, PT, R17, RZ, PT ;  /* 0x000000ff1100720c */ /* 0x000fce0003f25270 */
[----:B------:R-:W-:Y:S06]  /*0570*/  @!P0 BRA `(.L_x_2) ;  /* 0x00000000007c8947 */ /* 0x000fec0003800000 */
[----:B------:R-:W3:Y:S01]  /*0580*/  LDCU.128 UR8, c[0x0][0x380] ;  /* 0x00007000ff0877ac */ /* 0x000ee20008000c00 */
[----:B------:R-:W0:Y:S01]  /*0590*/  LDCU.128 UR4, c[0x0][0x390] ;  /* 0x00007200ff0477ac */ /* 0x000e220008000c00 */
[C---:B---3--:R-:W-:Y:S02]  /*05a0*/  IADD3 R10, P0, PT, R0.reuse, UR10, RZ ;  /* 0x0000000a000a7c10 */ /* 0x048fe4000ff1e0ff */
[----:B0-----:R-:W-:-:S03]  /*05b0*/  IADD3 R4, P2, PT, R0, UR4, RZ ;  /* 0x0000000400047c10 */ /* 0x001fc6000ff5e0ff */
[----:B------:R-:W-:Y:S01]  /*05c0*/  IMAD.X R11, RZ, RZ, UR11, P0 ;  /* 0x0000000bff0b7e24 */ /* 0x000fe200080e06ff */
[----:B------:R-:W-:Y:S01]  /*05d0*/  IADD3 R6, P3, PT, R0, UR6, RZ ;  /* 0x0000000600067c10 */ /* 0x000fe2000ff7e0ff */
[----:B------:R-:W-:-:S03]  /*05e0*/  IMAD.X R5, RZ, RZ, UR5, P2 ;  /* 0x00000005ff057e24 */ /* 0x000fc600090e06ff */
[----:B------:R-:W2:Y:S01]  /*05f0*/  LDG.E.U8 R9, desc[UR16][R10.64] ;  /* 0x000000100a097981 */ /* 0x000ea2000c1e1100 */
[----:B------:R-:W-:-:S03]  /*0600*/  IMAD.X R7, RZ, RZ, UR7, P3 ;  /* 0x00000007ff077e24 */ /* 0x000fc600098e06ff */
[----:B------:R-:W2:Y:S04]  /*0610*/  LDG.E.U8 R12, desc[UR16][R4.64] ;  /* 0x00000010040c7981 */ /* 0x000ea8000c1e1100 */
[----:B------:R-:W2:Y:S01]  /*0620*/  LDG.E.U8 R13, desc[UR16][R6.64] ;  /* 0x00000010060d7981 */ /* 0x000ea2000c1e1100 */
[----:B------:R-:W-:-:S05]  /*0630*/  IADD3 R2, P0, PT, R0, UR8, RZ ;  /* 0x0000000800027c10 */ /* 0x000fca000ff1e0ff */
[----:B------:R-:W-:Y:S01]  /*0640*/  IMAD.X R3, RZ, RZ, UR9, P0 ;  /* 0x00000009ff037e24 */ /* 0x000fe200080e06ff */
[----:B--2---:R-:W-:-:S05]  /*0650*/  IADD3 R9, PT, PT, R13, R12, R9 ;  /* 0x0000000c0d097210 */ /* 0x004fca0007ffe009 */
        /* <DEDUP_REMOVED lines=11> */
[----:B0-----:R-:W2:Y:S04]  /*0710*/  LDG.E.U8 R9, desc[UR16][R10.64+0x3] ;  /* 0x000003100a097981 */ /* 0x001ea8000c1e1100 */
[----:B------:R-:W2:Y:S04]  /*0720*/  LDG.E.U8 R12, desc[UR16][R4.64+0x3] ;  /* 0x00000310040c7981 */ /* 0x000ea8000c1e1100 */
[----:B------:R-:W2:Y:S01]  /*0730*/  LDG.E.U8 R14, desc[UR16][R6.64+0x3] ;  /* 0x00000310060e7981 */ /* 0x000ea2000c1e1100 */
[----:B------:R-:W-:Y:S01]  /*0740*/  VIADD R0, R0, 0x4 ;  /* 0x0000000400007836 */ /* 0x000fe20000000000 */
[----:B--2---:R-:W-:-:S05]  /*0750*/  IADD3 R9, PT, PT, R14, R12, R9 ;  /* 0x0000000c0e097210 */ /* 0x004fca0007ffe009 */
[----:B------:R1:W-:Y:S02]  /*0760*/  STG.E.U8 desc[UR16][R2.64+0x3], R9 ;  /* 0x0000030902007986 */ /* 0x0003e4000c101110 */
.L_x_2:
[----:B------:R-:W-:Y:S05]  /*0770*/  @!P1 EXIT ;  /* 0x000000000000994d */ /* 0x000fea0003800000 */
[----:B------:R-:W-:Y:S02]  /*0780*/  ISETP.NE.AND P0, PT, R17, 0x1, PT ;  /* 0x000000011100780c */ /* 0x000fe40003f05270 */
[----:B------:R-:W-:-:S04]  /*0790*/  LOP3.LUT R8, R8, 0x1, RZ, 0xc0, !PT ;  /* 0x0000000108087812 */ /* 0x000fc800078ec0ff */
[----:B------:R-:W-:-:S07]  /*07a0*/  ISETP.NE.U32.AND P1, PT, R8, 0x1, PT ;  /* 0x000000010800780c */ /* 0x000fce0003f25070 */
[----:B------:R-:W-:Y:S06]  /*07b0*/  @!P0 BRA `(.L_x_3) ;  /* 0x0000000000548947 */ /* 0x000fec0003800000 */
[----:B------:R-:W1:Y:S01]  /*07c0*/  LDCU.128 UR8, c[0x0][0x380] ;  /* 0x00007000ff0877ac */ /* 0x000e620008000c00 */
[----:B------:R-:W0:Y:S01]  /*07d0*/  LDCU.128 UR4, c[0x0][0x390] ;  /* 0x00007200ff0477ac */ /* 0x000e220008000c00 */
[C---:B-1----:R-:W-:Y:S02]  /*07e0*/  IADD3 R2, P0, PT, R0.reuse, UR10, RZ ;  /* 0x0000000a00027c10 */ /* 0x042fe4000ff1e0ff */
[----:B0-----:R-:W-:-:S03]  /*07f0*/  IADD3 R4, P2, PT, R0, UR4, RZ ;  /* 0x0000000400047c10 */ /* 0x001fc6000ff5e0ff */
[----:B------:R-:W-:Y:S01]  /*0800*/  IMAD.X R3, RZ, RZ, UR11, P0 ;  /* 0x0000000bff037e24 */ /* 0x000fe200080e06ff */
[----:B------:R-:W-:Y:S01]  /*0810*/  IADD3 R6, P3, PT, R0, UR6, RZ ;  /* 0x0000000600067c10 */ /* 0x000fe2000ff7e0ff */
[----:B------:R-:W-:-:S03]  /*0820*/  IMAD.X R5, RZ, RZ, UR5, P2 ;  /* 0x00000005ff057e24 */ /* 0x000fc600090e06ff */
[----:B---3--:R-:W2:Y:S01]  /*0830*/  LDG.E.U8 R10, desc[UR16][R2.64] ;  /* 0x00000010020a7981 */ /* 0x008ea2000c1e1100 */
        /* <DEDUP_REMOVED lines=9> */
[----:B------:R-:W2:Y:S01]  /*08d0*/  LDG.E.U8 R12, desc[UR16][R6.64+0x1] ;  /* 0x00000110060c7981 */ /* 0x000ea2000c1e1100 */
[----:B------:R-:W-:Y:S01]  /*08e0*/  VIADD R0, R0, 0x2 ;  /* 0x0000000200007836 */ /* 0x000fe20000000000 */
[----:B--2---:R-:W-:-:S05]  /*08f0*/  IADD3 R13, PT, PT, R12, R13, R10 ;  /* 0x0000000d0c0d7210 */ /* 0x004fca0007ffe00a */
[----:B------:R0:W-:Y:S02]  /*0900*/  STG.E.U8 desc[UR16][R8.64+0x1], R13 ;  /* 0x0000010d08007986 */ /* 0x0001e4000c101110 */
.L_x_3:
[----:B------:R-:W-:Y:S05]  /*0910*/  @P1 EXIT ;  /* 0x000000000000194d */ /* 0x000fea0003800000 */
[----:B------:R-:W2:Y:S01]  /*0920*/  LDCU.128 UR4, c[0x0][0x390] ;  /* 0x00007200ff0477ac */ /* 0x000ea20008000c00 */
[----:B------:R-:W1:Y:S01]  /*0930*/  LDCU.128 UR8, c[0x0][0x380] ;  /* 0x00007000ff0877ac */ /* 0x000e620008000c00 */
[C---:B--2---:R-:W-:Y:S02]  /*0940*/  IADD3 R4, P1, PT, R0.reuse, UR4, RZ ;  /* 0x0000000400047c10 */ /* 0x044fe4000ff3e0ff */
[C---:B------:R-:W-:Y:S02]  /*0950*/  IADD3 R6, P2, PT, R0.reuse, UR6, RZ ;  /* 0x0000000600067c10 */ /* 0x040fe4000ff5e0ff */
[----:B-1----:R-:W-:Y:S01]  /*0960*/  IADD3 R2, P0, PT, R0, UR10, RZ ;  /* 0x0000000a00027c10 */ /* 0x002fe2000ff1e0ff */
[----:B------:R-:W-:Y:S02]  /*0970*/  IMAD.X R5, RZ, RZ, UR5, P1 ;  /* 0x00000005ff057e24 */ /* 0x000fe400088e06ff */
[----:B------:R-:W-:Y:S02]  /*0980*/  IMAD.X R7, RZ, RZ, UR7, P2 ;  /* 0x00000007ff077e24 */ /* 0x000fe400090e06ff */
[----:B------:R-:W-:-:S02]  /*0990*/  IMAD.X R3, RZ, RZ, UR11, P0 ;  /* 0x0000000bff037e24 */ /* 0x000fc400080e06ff */
[----:B------:R-:W3:Y:S04]  /*09a0*/  LDG.E.U8 R5, desc[UR16][R4.64] ;  /* 0x0000001004057981 */ /* 0x000ee8000c1e1100 */
[----:B------:R-:W3:Y:S04]  /*09b0*/  LDG.E.U8 R2, desc[UR16][R2.64] ;  /* 0x0000001002027981 */ /* 0x000ee8000c1e1100 */
[----:B------:R-:W3:Y:S01]  /*09c0*/  LDG.E.U8 R6, desc[UR16][R6.64] ;  /* 0x0000001006067981 */ /* 0x000ee2000c1e1100 */
[----:B0-----:R-:W-:-:S05]  /*09d0*/  IADD3 R8, P0, PT, R0, UR8, RZ ;  /* 0x0000000800087c10 */ /* 0x001fca000ff1e0ff */
[----:B------:R-:W-:Y:S01]  /*09e0*/  IMAD.X R9, RZ, RZ, UR9, P0 ;  /* 0x00000009ff097e24 */ /* 0x000fe200080e06ff */
[----:B---3--:R-:W-:-:S05]  /*09f0*/  IADD3 R11, PT, PT, R6, R5, R2 ;  /* 0x00000005060b7210 */ /* 0x008fca0007ffe002 */
[----:B------:R-:W-:Y:S01]  /*0a00*/  STG.E.U8 desc[UR16][R8.64], R11 ;  /* 0x0000000b08007986 */ /* 0x000fe2000c101110 */
[----:B------:R-:W-:Y:S05]  /*0a10*/  EXIT ;  /* 0x000000000000794d */ /* 0x000fea0003800000 */
.L_x_4:
[----:B------:R-:W-:-:S00]  /*0a20*/  BRA `(.L_x_4) ;  /* 0xfffffffc00fc7947 */ /* 0x000fc0000383ffff */
[----:B------:R-:W-:-:S00]  /*0a30*/  NOP ;  /* 0x0000000000007918 */ /* 0x000fc00000000000 */
        /* <DEDUP_REMOVED lines=12> */
.L_x_5:


//--------------------- .nv.shared.reserved.0     --------------------------
	.section	.nv.shared.reserved.0,"aw",@nobits
	.weak		__nv_reservedSMEM_offset_0_alias
	.size		__nv_reservedSMEM_offset_0_alias, 0, 64
	.other		__nv_reservedSMEM_offset_0_alias,@"STO_CUDA_RESERVED_SHARED STV_DEFAULT"
__nv_reservedSMEM_offset_0_alias:
	.zero		0
	.zero		64


//--------------------- .nv.constant0._Z21compute_string_kernelPcS_S_S_i --------------------------
	.section	.nv.constant0._Z21compute_string_kernelPcS_S_S_i,"a",@progbits
	.sectionflags	@""
	.align	4
.nv.constant0._Z21compute_string_kernelPcS_S_S_i:
	.zero		932


//--------------------- SYMBOLS --------------------------

	.type		.nv.reservedSmem.offset0,@object
	.size		.nv.reservedSmem.offset0,0x4
